//
// Generated by NVIDIA NVVM Compiler
//
// Compiler Build ID: CL-36424714
// Cuda compilation tools, release 13.0, V13.0.88
// Based on NVVM 20.0.0
//

.version 9.0
.target sm_100
.address_size 64

	// .globl	_Z13markMultiplesPbjj

.visible .entry _Z13markMultiplesPbjj(
	.param .u64 .ptr .align 1 _Z13markMultiplesPbjj_param_0,
	.param .u32 _Z13markMultiplesPbjj_param_1,
	.param .u32 _Z13markMultiplesPbjj_param_2
)
{
	.reg .pred 	%p<2>;
	.reg .b16 	%rs<2>;
	.reg .b32 	%r<9>;
	.reg .b64 	%rd<5>;

	ld.param.u64 	%rd1, [_Z13markMultiplesPbjj_param_0];
	ld.param.u32 	%r2, [_Z13markMultiplesPbjj_param_1];
	ld.param.u32 	%r3, [_Z13markMultiplesPbjj_param_2];
	mov.u32 	%r4, %ctaid.x;
	mov.u32 	%r5, %ntid.x;
	mov.u32 	%r6, %tid.x;
	mad.lo.s32 	%r7, %r4, %r5, %r6;
	add.s32 	%r8, %r7, %r2;
	mul.lo.s32 	%r1, %r8, %r2;
	setp.gt.u32 	%p1, %r1, %r3;
	@%p1 bra 	$L__BB0_2;
	cvta.to.global.u64 	%rd2, %rd1;
	cvt.u64.u32 	%rd3, %r1;
	add.s64 	%rd4, %rd2, %rd3;
	mov.b16 	%rs1, 0;
	st.global.u8 	[%rd4], %rs1;
$L__BB0_2:
	ret;

}
	// .globl	_Z11sievePrimesPbjj
.visible .entry _Z11sievePrimesPbjj(
	.param .u64 .ptr .align 1 _Z11sievePrimesPbjj_param_0,
	.param .u32 _Z11sievePrimesPbjj_param_1,
	.param .u32 _Z11sievePrimesPbjj_param_2
)
{
	.reg .pred 	%p<6>;
	.reg .b16 	%rs<3>;
	.reg .b32 	%r<12>;
	.reg .b64 	%rd<7>;

	ld.param.u64 	%rd2, [_Z11sievePrimesPbjj_param_0];
	ld.param.u32 	%r5, [_Z11sievePrimesPbjj_param_1];
	ld.param.u32 	%r6, [_Z11sievePrimesPbjj_param_2];
	cvta.to.global.u64 	%rd1, %rd2;
	mov.u32 	%r7, %ctaid.x;
	mov.u32 	%r8, %ntid.x;
	mov.u32 	%r9, %tid.x;
	mad.lo.s32 	%r10, %r7, %r8, %r9;
	add.s32 	%r1, %r10, 2;
	setp.gt.u32 	%p1, %r1, %r6;
	@%p1 bra 	$L__BB1_3;
	cvt.u64.u32 	%rd3, %r1;
	add.s64 	%rd4, %rd1, %rd3;
	ld.global.u8 	%rs1, [%rd4];
	setp.eq.s16 	%p2, %rs1, 0;
	mul.lo.s32 	%r11, %r1, %r1;
	setp.gt.u32 	%p3, %r11, %r5;
	or.pred  	%p4, %p2, %p3;
	@%p4 bra 	$L__BB1_3;
$L__BB1_2:
	cvt.u64.u32 	%rd5, %r11;
	add.s64 	%rd6, %rd1, %rd5;
	mov.b16 	%rs2, 0;
	st.global.u8 	[%rd6], %rs2;
	add.s32 	%r11, %r11, %r1;
	setp.le.u32 	%p5, %r11, %r5;
	@%p5 bra 	$L__BB1_2;
$L__BB1_3:
	ret;

}


// ===== COMPILED SASS (sm_100) =====

	.target	sm_100

	.elftype	@"ET_EXEC"


//--------------------- .note.nv.tkinfo           --------------------------
	.section	.note.nv.tkinfo,"",@"SHT_NOTE"
	.sectionflags	@"SHF_NOTE_NV_TKINFO"
	.tkinfo
        /*0018*/ 	.word	0x00000002
        /*0030*/ 	.string	""
        /*0030*/ 	.string	"ptxas"
        /*0030*/ 	.string	"Cuda compilation tools, release 13.0, V13.0.88"
        /*0030*/ 	.string	"Build cuda_13.0.r13.0/compiler.36424714_0"
        /*0030*/ 	.string	"-arch sm_100 -m 64 "



//--------------------- .note.nv.cuinfo           --------------------------
	.section	.note.nv.cuinfo,"",@"SHT_NOTE"
	.sectionflags	@"SHF_NOTE_NV_CUINFO"
        /*0018*/ 	.short	0x0002
        /*001a*/ 	.short	0x0064
        /*001c*/ 	.short	0x0082
	.zero		2


//--------------------- .nv.info                  --------------------------
	.section	.nv.info,"",@"SHT_CUDA_INFO"
	.align	4


	//----- nvinfo : EIATTR_REGCOUNT
	.align		4
        /*0000*/ 	.byte	0x04, 0x2f
        /*0002*/ 	.short	(.L_1 - .L_0)
	.align		4
.L_0:
        /*0004*/ 	.word	index@(_Z13markMultiplesPbjj)
        /*0008*/ 	.word	0x00000006


	//----- nvinfo : EIATTR_FRAME_SIZE
	.align		4
.L_1:
        /*000c*/ 	.byte	0x04, 0x11
        /*000e*/ 	.short	(.L_3 - .L_2)
	.align		4
.L_2:
        /*0010*/ 	.word	index@(_Z13markMultiplesPbjj)
        /*0014*/ 	.word	0x00000000


	//----- nvinfo : EIATTR_REGCOUNT
	.align		4
.L_3:
        /*0018*/ 	.byte	0x04, 0x2f
        /*001a*/ 	.short	(.L_5 - .L_4)
	.align		4
.L_4:
        /*001c*/ 	.word	index@(_Z11sievePrimesPbjj)
        /*0020*/ 	.word	0x00000007


	//----- nvinfo : EIATTR_FRAME_SIZE
	.align		4
.L_5:
        /*0024*/ 	.byte	0x04, 0x11
        /*0026*/ 	.short	(.L_7 - .L_6)
	.align		4
.L_6:
        /*0028*/ 	.word	index@(_Z11sievePrimesPbjj)
        /*002c*/ 	.word	0x00000000


	//----- nvinfo : EIATTR_MIN_STACK_SIZE
	.align		4
.L_7:
        /*0030*/ 	.byte	0x04, 0x12
        /*0032*/ 	.short	(.L_9 - .L_8)
	.align		4
.L_8:
        /*0034*/ 	.word	index@(_Z11sievePrimesPbjj)
        /*0038*/ 	.word	0x00000000


	//----- nvinfo : EIATTR_MIN_STACK_SIZE
	.align		4
.L_9:
        /*003c*/ 	.byte	0x04, 0x12
        /*003e*/ 	.short	(.L_11 - .L_10)
	.align		4
.L_10:
        /*0040*/ 	.word	index@(_Z13markMultiplesPbjj)
        /*0044*/ 	.word	0x00000000
.L_11:


//--------------------- .nv.compat                --------------------------
	.section	.nv.compat,"",@"SHT_CUDA_COMPAT_INFO"
	.align	4
        /*0000*/ 	.byte	0x02, 0x09, 0x00, 0x00, 0x02, 0x02, 0x01, 0x00, 0x02, 0x05, 0x05, 0x00, 0x03, 0x07, 0x01, 0x01
        /*0010*/ 	.byte	0x02, 0x03, 0x00, 0x00, 0x02, 0x06, 0x01, 0x00, 0x04, 0x0b, 0x08, 0x00, 0x09, 0x00, 0x00, 0x00
        /*0020*/ 	.byte	0x00, 0x00, 0x00, 0x00


//--------------------- .nv.info._Z11sievePrimesPbjj --------------------------
	.section	.nv.info._Z11sievePrimesPbjj,"",@"SHT_CUDA_INFO"
	.sectionflags	@""
	.align	4


	//----- nvinfo : EIATTR_CUDA_API_VERSION
	.align		4
        /*0000*/ 	.byte	0x04, 0x37
        /*0002*/ 	.short	(.L_13 - .L_12)
.L_12:
        /*0004*/ 	.word	0x00000082


	//----- nvinfo : EIATTR_KPARAM_INFO
	.align		4
.L_13:
        /*0008*/ 	.byte	0x04, 0x17
        /*000a*/ 	.short	(.L_15 - .L_14)
.L_14:
        /*000c*/ 	.word	0x00000000
        /*0010*/ 	.short	0x0002
        /*0012*/ 	.short	0x000c
        /*0014*/ 	.byte	0x00, 0xf0, 0x11, 0x00


	//----- nvinfo : EIATTR_KPARAM_INFO
	.align		4
.L_15:
        /*0018*/ 	.byte	0x04, 0x17
        /*001a*/ 	.short	(.L_17 - .L_16)
.L_16:
        /*001c*/ 	.word	0x00000000
        /*0020*/ 	.short	0x0001
        /*0022*/ 	.short	0x0008
        /*0024*/ 	.byte	0x00, 0xf0, 0x11, 0x00


	//----- nvinfo : EIATTR_KPARAM_INFO
	.align		4
.L_17:
        /*0028*/ 	.byte	0x04, 0x17
        /*002a*/ 	.short	(.L_19 - .L_18)
.L_18:
        /*002c*/ 	.word	0x00000000
        /*0030*/ 	.short	0x0000
        /*0032*/ 	.short	0x0000
        /*0034*/ 	.byte	0x00, 0xf5, 0x21, 0x00


	//----- nvinfo : EIATTR_SPARSE_MMA_MASK
	.align		4
.L_19:
        /*0038*/ 	.byte	0x03, 0x50
        /*003a*/ 	.short	0x0000


	//----- nvinfo : EIATTR_MAXREG_COUNT
	.align		4
        /*003c*/ 	.byte	0x03, 0x1b
        /*003e*/ 	.short	0x00ff


	//----- nvinfo : EIATTR_MERCURY_ISA_VERSION
	.align		4
        /*0040*/ 	.byte	0x03, 0x5f
        /*0042*/ 	.short	0x0101


	//----- nvinfo : EIATTR_VRC_CTA_INIT_COUNT
	.align		4
        /*0044*/ 	.byte	0x02, 0x4a
	.zero		1
	.zero		1


	//----- nvinfo : EIATTR_EXIT_INSTR_OFFSETS
	.align		4
        /*0048*/ 	.byte	0x04, 0x1c
        /*004a*/ 	.short	(.L_21 - .L_20)


	//   ....[0]....
.L_20:
        /*004c*/ 	.word	0x00000080


	//   ....[1]....
        /*0050*/ 	.word	0x00000120


	//   ....[2]....
        /*0054*/ 	.word	0x00000190


	//----- nvinfo : EIATTR_CRS_STACK_SIZE
	.align		4
.L_21:
        /*0058*/ 	.byte	0x04, 0x1e
        /*005a*/ 	.short	(.L_23 - .L_22)
.L_22:
        /*005c*/ 	.word	0x00000000


	//----- nvinfo : EIATTR_CBANK_PARAM_SIZE
	.align		4
.L_23:
        /*0060*/ 	.byte	0x03, 0x19
        /*0062*/ 	.short	0x0010


	//----- nvinfo : EIATTR_PARAM_CBANK
	.align		4
        /*0064*/ 	.byte	0x04, 0x0a
        /*0066*/ 	.short	(.L_25 - .L_24)
	.align		4
.L_24:
        /*0068*/ 	.word	index@(.nv.constant0._Z11sievePrimesPbjj)
        /*006c*/ 	.short	0x0380
        /*006e*/ 	.short	0x0010


	//----- nvinfo : EIATTR_SW_WAR
	.align		4
.L_25:
        /*0070*/ 	.byte	0x04, 0x36
        /*0072*/ 	.short	(.L_27 - .L_26)
.L_26:
        /*0074*/ 	.word	0x00000008
.L_27:


//--------------------- .nv.info._Z13markMultiplesPbjj --------------------------
	.section	.nv.info._Z13markMultiplesPbjj,"",@"SHT_CUDA_INFO"
	.sectionflags	@""
	.align	4


	//----- nvinfo : EIATTR_CUDA_API_VERSION
	.align		4
        /*0000*/ 	.byte	0x04, 0x37
        /*0002*/ 	.short	(.L_29 - .L_28)
.L_28:
        /*0004*/ 	.word	0x00000082


	//----- nvinfo : EIATTR_KPARAM_INFO
	.align		4
.L_29:
        /*0008*/ 	.byte	0x04, 0x17
        /*000a*/ 	.short	(.L_31 - .L_30)
.L_30:
        /*000c*/ 	.word	0x00000000
        /*0010*/ 	.short	0x0002
        /*0012*/ 	.short	0x000c
        /*0014*/ 	.byte	0x00, 0xf0, 0x11, 0x00


	//----- nvinfo : EIATTR_KPARAM_INFO
	.align		4
.L_31:
        /*0018*/ 	.byte	0x04, 0x17
        /*001a*/ 	.short	(.L_33 - .L_32)
.L_32:
        /*001c*/ 	.word	0x00000000
        /*0020*/ 	.short	0x0001
        /*0022*/ 	.short	0x0008
        /*0024*/ 	.byte	0x00, 0xf0, 0x11, 0x00


	//----- nvinfo : EIATTR_KPARAM_INFO
	.align		4
.L_33:
        /*0028*/ 	.byte	0x04, 0x17
        /*002a*/ 	.short	(.L_35 - .L_34)
.L_34:
        /*002c*/ 	.word	0x00000000
        /*0030*/ 	.short	0x0000
        /*0032*/ 	.short	0x0000
        /*0034*/ 	.byte	0x00, 0xf5, 0x21, 0x00


	//----- nvinfo : EIATTR_SPARSE_MMA_MASK
	.align		4
.L_35:
        /*0038*/ 	.byte	0x03, 0x50
        /*003a*/ 	.short	0x0000


	//----- nvinfo : EIATTR_MAXREG_COUNT
	.align		4
        /*003c*/ 	.byte	0x03, 0x1b
        /*003e*/ 	.short	0x00ff


	//----- nvinfo : EIATTR_MERCURY_ISA_VERSION
	.align		4
        /*0040*/ 	.byte	0x03, 0x5f
        /*0042*/ 	.short	0x0101


	//----- nvinfo : EIATTR_VRC_CTA_INIT_COUNT
	.align		4
        /*0044*/ 	.byte	0x02, 0x4a
	.zero		1
	.zero		1


	//----- nvinfo : EIATTR_EXIT_INSTR_OFFSETS
	.align		4
        /*0048*/ 	.byte	0x04, 0x1c
        /*004a*/ 	.short	(.L_37 - .L_36)


	//   ....[0]....
.L_36:
        /*004c*/ 	.word	0x00000090


	//   ....[1]....
        /*0050*/ 	.word	0x000000f0


	//----- nvinfo : EIATTR_CBANK_PARAM_SIZE
	.align		4
.L_37:
        /*0054*/ 	.byte	0x03, 0x19
        /*0056*/ 	.short	0x0010


	//----- nvinfo : EIATTR_PARAM_CBANK
	.align		4
        /*0058*/ 	.byte	0x04, 0x0a
        /*005a*/ 	.short	(.L_39 - .L_38)
	.align		4
.L_38:
        /*005c*/ 	.word	index@(.nv.constant0._Z13markMultiplesPbjj)
        /*0060*/ 	.short	0x0380
        /*0062*/ 	.short	0x0010


	//----- nvinfo : EIATTR_SW_WAR
	.align		4
.L_39:
        /*0064*/ 	.byte	0x04, 0x36
        /*0066*/ 	.short	(.L_41 - .L_40)
.L_40:
        /*0068*/ 	.word	0x00000008
.L_41:


//--------------------- .nv.callgraph             --------------------------
	.section	.nv.callgraph,"",@"SHT_CUDA_CALLGRAPH"
	.align	4
	.sectionentsize	8
	.align		4
        /*0000*/ 	.word	0x00000000
	.align		4
        /*0004*/ 	.word	0xffffffff
	.align		4
        /*0008*/ 	.word	0x00000000
	.align		4
        /*000c*/ 	.word	0xfffffffe
	.align		4
        /*0010*/ 	.word	0x00000000
	.align		4
        /*0014*/ 	.word	0xfffffffd
	.align		4
        /*0018*/ 	.word	0x00000000
	.align		4
        /*001c*/ 	.word	0xfffffffc


//--------------------- .text._Z11sievePrimesPbjj --------------------------
	.section	.text._Z11sievePrimesPbjj,"ax",@progbits
	.align	128
        .global         _Z11sievePrimesPbjj
        .type           _Z11sievePrimesPbjj,@function
        .size           _Z11sievePrimesPbjj,(.L_x_3 - _Z11sievePrimesPbjj)
        .other          _Z11sievePrimesPbjj,@"STO_CUDA_ENTRY STV_DEFAULT"
_Z11sievePrimesPbjj:
.text._Z11sievePrimesPbjj:
[----:B------:R-:W-:Y:S01]  /*0000*/  LDC R1, c[0x0][0x37c] ;  /* 0x0000df00ff017b82 */ /* 0x000fe20000000800 */
[----:B------:R-:W0:Y:S07]  /*0010*/  S2R R3, SR_TID.X ;  /* 0x0000000000037919 */ /* 0x000e2e0000002100 */
[----:B------:R-:W0:Y:S01]  /*0020*/  S2UR UR4, SR_CTAID.X ;  /* 0x00000000000479c3 */ /* 0x000e220000002500 */
[----:B------:R-:W1:Y:S07]  /*0030*/  LDCU UR5, c[0x0][0x38c] ;  /* 0x00007180ff0577ac */ /* 0x000e6e0008000800 */
[----:B------:R-:W0:Y:S02]  /*0040*/  LDC R0, c[0x0][0x360] ;  /* 0x0000d800ff007b82 */ /* 0x000e240000000800 */
[----:B0-----:R-:W-:-:S04]  /*0050*/  IMAD R0, R0, UR4, R3 ;  /* 0x0000000400007c24 */ /* 0x001fc8000f8e0203 */
[----:B------:R-:W-:-:S05]  /*0060*/  VIADD R0, R0, 0x2 ;  /* 0x0000000200007836 */ /* 0x000fca0000000000 */
[----:B-1----:R-:W-:-:S13]  /*0070*/  ISETP.GT.U32.AND P0, PT, R0, UR5, PT ;  /* 0x0000000500007c0c */ /* 0x002fda000bf04070 */
[----:B------:R-:W-:Y:S05]  /*0080*/  @P0 EXIT ;  /* 0x000000000000094d */ /* 0x000fea0003800000 */
[----:B------:R-:W0:Y:S01]  /*0090*/  LDCU.64 UR6, c[0x0][0x380] ;  /* 0x00007000ff0677ac */ /* 0x000e220008000a00 */
[----:B------:R-:W1:Y:S01]  /*00a0*/  LDCU.64 UR4, c[0x0][0x358] ;  /* 0x00006b00ff0477ac */ /* 0x000e620008000a00 */
[----:B------:R-:W2:Y:S01]  /*00b0*/  LDCU UR8, c[0x0][0x388] ;  /* 0x00007100ff0877ac */ /* 0x000ea20008000800 */
[----:B0-----:R-:W-:-:S05]  /*00c0*/  IADD3 R2, P0, PT, R0, UR6, RZ ;  /* 0x0000000600027c10 */ /* 0x001fca000ff1e0ff */
[----:B------:R-:W-:-:S05]  /*00d0*/  IMAD.X R3, RZ, RZ, UR7, P0 ;  /* 0x00000007ff037e24 */ /* 0x000fca00080e06ff */
[----:B-1----:R-:W3:Y:S01]  /*00e0*/  LDG.E.U8 R2, desc[UR4][R2.64] ;  /* 0x0000000402027981 */ /* 0x002ee2000c1e1100 */
[----:B------:R-:W-:-:S05]  /*00f0*/  IMAD R4, R0, R0, RZ ;  /* 0x0000000000047224 */ /* 0x000fca00078e02ff */
[----:B--2---:R-:W-:-:S04]  /*0100*/  ISETP.GT.U32.AND P0, PT, R4, UR8, PT ;  /* 0x0000000804007c0c */ /* 0x004fc8000bf04070 */
[----:B---3--:R-:W-:-:S13]  /*0110*/  ISETP.EQ.OR P0, PT, R2, RZ, P0 ;  /* 0x000000ff0200720c */ /* 0x008fda0000702670 */
[----:B------:R-:W-:Y:S05]  /*0120*/  @P0 EXIT ;  /* 0x000000000000094d */ /* 0x000fea0003800000 */
.L_x_0:
[----:B0-----:R-:W-:Y:S01]  /*0130*/  IADD3 R2, P0, PT, R4, UR6, RZ ;  /* 0x0000000604027c10 */ /* 0x001fe2000ff1e0ff */
[----:B------:R-:W-:-:S04]  /*0140*/  IMAD.IADD R4, R0, 0x1, R4 ;  /* 0x0000000100047824 */ /* 0x000fc800078e0204 */
[----:B------:R-:W-:Y:S01]  /*0150*/  IMAD.X R3, RZ, RZ, UR7, P0 ;  /* 0x00000007ff037e24 */ /* 0x000fe200080e06ff */
[----:B------:R-:W-:-:S04]  /*0160*/  ISETP.GT.U32.AND P0, PT, R4, UR8, PT ;  /* 0x0000000804007c0c */ /* 0x000fc8000bf04070 */
[----:B------:R0:W-:Y:S09]  /*0170*/  STG.E.U8 desc[UR4][R2.64], RZ ;  /* 0x000000ff02007986 */ /* 0x0001f2000c101104 */
[----:B------:R-:W-:Y:S05]  /*0180*/  @!P0 BRA `(.L_x_0) ;  /* 0xfffffffc00e88947 */ /* 0x000fea000383ffff */
[----:B------:R-:W-:Y:S05]  /*0190*/  EXIT ;  /* 0x000000000000794d */ /* 0x000fea0003800000 */
.L_x_1:
[----:B------:R-:W-:-:S00]  /*01a0*/  BRA `(.L_x_1) ;  /* 0xfffffffc00fc7947 */ /* 0x000fc0000383ffff */
[----:B------:R-:W-:-:S00]  /*01b0*/  NOP ;  /* 0x0000000000007918 */ /* 0x000fc00000000000 */
        /* <DEDUP_REMOVED lines=12> */
.L_x_3:


//--------------------- .text._Z13markMultiplesPbjj --------------------------
	.section	.text._Z13markMultiplesPbjj,"ax",@progbits
	.align	128
        .global         _Z13markMultiplesPbjj
        .type           _Z13markMultiplesPbjj,@function
        .size           _Z13markMultiplesPbjj,(.L_x_4 - _Z13markMultiplesPbjj)
        .other          _Z13markMultiplesPbjj,@"STO_CUDA_ENTRY STV_DEFAULT"
_Z13markMultiplesPbjj:
.text._Z13markMultiplesPbjj:
[----:B------:R-:W-:Y:S01]  /*0000*/  LDC R1, c[0x0][0x37c] ;  /* 0x0000df00ff017b82 */ /* 0x000fe20000000800 */
[----:B------:R-:W0:Y:S07]  /*0010*/  S2R R3, SR_TID.X ;  /* 0x0000000000037919 */ /* 0x000e2e0000002100 */
[----:B------:R-:W0:Y:S01]  /*0020*/  S2UR UR4, SR_CTAID.X ;  /* 0x00000000000479c3 */ /* 0x000e220000002500 */
[----:B------:R-:W1:Y:S07]  /*0030*/  LDCU.64 UR6, c[0x0][0x388] ;  /* 0x00007100ff0677ac */ /* 0x000e6e0008000a00 */
[----:B------:R-:W0:Y:S02]  /*0040*/  LDC R0, c[0x0][0x360] ;  /* 0x0000d800ff007b82 */ /* 0x000e240000000800 */
[----:B0-----:R-:W-:-:S05]  /*0050*/  IMAD R0, R0, UR4, R3 ;  /* 0x0000000400007c24 */ /* 0x001fca000f8e0203 */
[----:B-1----:R-:W-:-:S05]  /*0060*/  IADD3 R0, PT, PT, R0, UR6, RZ ;  /* 0x0000000600007c10 */ /* 0x002fca000fffe0ff */
[----:B------:R-:W-:-:S05]  /*0070*/  IMAD R0, R0, UR6, RZ ;  /* 0x0000000600007c24 */ /* 0x000fca000f8e02ff */
[----:B------:R-:W-:-:S13]  /*0080*/  ISETP.GT.U32.AND P0, PT, R0, UR7, PT ;  /* 0x0000000700007c0c */ /* 0x000fda000bf04070 */
[----:B------:R-:W-:Y:S05]  /*0090*/  @P0 EXIT ;  /* 0x000000000000094d */ /* 0x000fea0003800000 */
[----:B------:R-:W0:Y:S01]  /*00a0*/  LDCU.64 UR6, c[0x0][0x380] ;  /* 0x00007000ff0677ac */ /* 0x000e220008000a00 */
[----:B------:R-:W1:Y:S01]  /*00b0*/  LDCU.64 UR4, c[0x0][0x358] ;  /* 0x00006b00ff0477ac */ /* 0x000e620008000a00 */
[----:B0-----:R-:W-:-:S04]  /*00c0*/  IADD3 R2, P0, PT, R0, UR6, RZ ;  /* 0x0000000600027c10 */ /* 0x001fc8000ff1e0ff */
[----:B------:R-:W-:-:S05]  /*00d0*/  IADD3.X R3, PT, PT, RZ, UR7, RZ, P0, !PT ;  /* 0x00000007ff037c10 */ /* 0x000fca00087fe4ff */
[----:B-1----:R-:W-:Y:S01]  /*00e0*/  STG.E.U8 desc[UR4][R2.64], RZ ;  /* 0x000000ff02007986 */ /* 0x002fe2000c101104 */
[----:B------:R-:W-:Y:S05]  /*00f0*/  EXIT ;  /* 0x000000000000794d */ /* 0x000fea0003800000 */
.L_x_2:
        /* <DEDUP_REMOVED lines=16> */
.L_x_4:


//--------------------- .nv.shared.reserved.0     --------------------------
	.section	.nv.shared.reserved.0,"aw",@nobits
	.weak		__nv_reservedSMEM_offset_0_alias
	.size		__nv_reservedSMEM_offset_0_alias, 0, 64
	.other		__nv_reservedSMEM_offset_0_alias,@"STO_CUDA_RESERVED_SHARED STV_DEFAULT"
__nv_reservedSMEM_offset_0_alias:
	.zero		0
	.zero		64


//--------------------- .nv.constant0._Z11sievePrimesPbjj --------------------------
	.section	.nv.constant0._Z11sievePrimesPbjj,"a",@progbits
	.sectionflags	@""
	.align	4
.nv.constant0._Z11sievePrimesPbjj:
	.zero		912


//--------------------- .nv.constant0._Z13markMultiplesPbjj --------------------------
	.section	.nv.constant0._Z13markMultiplesPbjj,"a",@progbits
	.sectionflags	@""
	.align	4
.nv.constant0._Z13markMultiplesPbjj:
	.zero		912


//--------------------- SYMBOLS --------------------------

	.type		.nv.reservedSmem.offset0,@object
	.size		.nv.reservedSmem.offset0,0x4
